	.headerflags	@"EF_CUDA_TEXMODE_UNIFIED EF_CUDA_64BIT_ADDRESS EF_CUDA_ACCELERATORS EF_CUDA_SM90 EF_CUDA_VIRTUAL_SM(EF_CUDA_SM90)"
	.elftype	@"ET_EXEC"


//--------------------- .nv.info                  --------------------------
	.section	.nv.info,"",@"SHT_CUDA_INFO"
	.align	4


	//----- nvinfo : EIATTR_REGCOUNT
	.align		4
        /*0000*/ 	.byte	0x04, 0x2f
        /*0002*/ 	.short	(.L_1 - .L_0)
	.align		4
.L_0:
        /*0004*/ 	.word	index@(triton_mm)
        /*0008*/ 	.word	0x00000060


	//----- nvinfo : EIATTR_MIN_STACK_SIZE
	.align		4
.L_1:
        /*000c*/ 	.byte	0x04, 0x12
        /*000e*/ 	.short	(.L_3 - .L_2)
	.align		4
.L_2:
        /*0010*/ 	.word	index@(triton_mm)
        /*0014*/ 	.word	0x00000000


	//----- nvinfo : EIATTR_FRAME_SIZE
	.align		4
.L_3:
        /*0018*/ 	.byte	0x04, 0x11
        /*001a*/ 	.short	(.L_5 - .L_4)
	.align		4
.L_4:
        /*001c*/ 	.word	index@(triton_mm)
        /*0020*/ 	.word	0x00000000


	//----- nvinfo : EIATTR_MIN_STACK_SIZE
	.align		4
.L_5:
        /*0024*/ 	.byte	0x04, 0x12
        /*0026*/ 	.short	(.L_7 - .L_6)
	.align		4
.L_6:
        /*0028*/ 	.word	index@(triton_mm)
        /*002c*/ 	.word	0x00000000
.L_7:


//--------------------- .nv.info.triton_mm        --------------------------
	.section	.nv.info.triton_mm,"",@"SHT_CUDA_INFO"
	.sectionflags	@""
	.align	4


	//----- nvinfo : EIATTR_CUDA_API_VERSION
	.align		4
        /*0000*/ 	.byte	0x04, 0x37
        /*0002*/ 	.short	(.L_9 - .L_8)
.L_8:
        /*0004*/ 	.word	0x0000007c


	//----- nvinfo : EIATTR_KPARAM_INFO
	.align		4
.L_9:
        /*0008*/ 	.byte	0x04, 0x17
        /*000a*/ 	.short	(.L_11 - .L_10)
.L_10:
        /*000c*/ 	.word	0x00000000
        /*0010*/ 	.short	0x0004
        /*0012*/ 	.short	0x001c
        /*0014*/ 	.byte	0x00, 0xf0, 0x11, 0x00


	//----- nvinfo : EIATTR_KPARAM_INFO
	.align		4
.L_11:
        /*0018*/ 	.byte	0x04, 0x17
        /*001a*/ 	.short	(.L_13 - .L_12)
.L_12:
        /*001c*/ 	.word	0x00000000
        /*0020*/ 	.short	0x0003
        /*0022*/ 	.short	0x0018
        /*0024*/ 	.byte	0x00, 0xf0, 0x11, 0x00


	//----- nvinfo : EIATTR_KPARAM_INFO
	.align		4
.L_13:
        /*0028*/ 	.byte	0x04, 0x17
        /*002a*/ 	.short	(.L_15 - .L_14)
.L_14:
        /*002c*/ 	.word	0x00000000
        /*0030*/ 	.short	0x0002
        /*0032*/ 	.short	0x0010
        /*0034*/ 	.byte	0x00, 0xf0, 0x21, 0x00


	//----- nvinfo : EIATTR_KPARAM_INFO
	.align		4
.L_15:
        /*0038*/ 	.byte	0x04, 0x17
        /*003a*/ 	.short	(.L_17 - .L_16)
.L_16:
        /*003c*/ 	.word	0x00000000
        /*0040*/ 	.short	0x0001
        /*0042*/ 	.short	0x0008
        /*0044*/ 	.byte	0x00, 0xf0, 0x21, 0x00


	//----- nvinfo : EIATTR_KPARAM_INFO
	.align		4
.L_17:
        /*0048*/ 	.byte	0x04, 0x17
        /*004a*/ 	.short	(.L_19 - .L_18)
.L_18:
        /*004c*/ 	.word	0x00000000
        /*0050*/ 	.short	0x0000
        /*0052*/ 	.short	0x0000
        /*0054*/ 	.byte	0x00, 0xf0, 0x21, 0x00


	//----- nvinfo : EIATTR_SPARSE_MMA_MASK
	.align		4
.L_19:
        /*0058*/ 	.byte	0x03, 0x50
        /*005a*/ 	.short	0x0000


	//----- nvinfo : EIATTR_MAXREG_COUNT
	.align		4
        /*005c*/ 	.byte	0x03, 0x1b
        /*005e*/ 	.short	0x00ff


	//----- nvinfo : EIATTR_COOP_GROUP_MASK_REGIDS
	.align		4
        /*0060*/ 	.byte	0x04, 0x29
        /*0062*/ 	.short	(.L_21 - .L_20)


	//   ....[0]....
.L_20:
        /*0064*/ 	.word	0xffffffff


	//----- nvinfo : EIATTR_COOP_GROUP_INSTR_OFFSETS
	.align		4
.L_21:
        /*0068*/ 	.byte	0x04, 0x28
        /*006a*/ 	.short	(.L_23 - .L_22)


	//   ....[0]....
.L_22:
        /*006c*/ 	.word	0x00000eb0


	//----- nvinfo : EIATTR_EXIT_INSTR_OFFSETS
	.align		4
.L_23:
        /*0070*/ 	.byte	0x04, 0x1c
        /*0072*/ 	.short	(.L_25 - .L_24)


	//   ....[0]....
.L_24:
        /*0074*/ 	.word	0x00000050


	//   ....[1]....
        /*0078*/ 	.word	0x00001c40


	//   ....[2]....
        /*007c*/ 	.word	0x00001c90


	//----- nvinfo : EIATTR_MAX_THREADS
	.align		4
.L_25:
        /*0080*/ 	.byte	0x04, 0x05
        /*0082*/ 	.short	(.L_27 - .L_26)
.L_26:
        /*0084*/ 	.word	0x00000080
        /*0088*/ 	.word	0x00000001
        /*008c*/ 	.word	0x00000001


	//----- nvinfo : EIATTR_CBANK_PARAM_SIZE
	.align		4
.L_27:
        /*0090*/ 	.byte	0x03, 0x19
        /*0092*/ 	.short	0x0020


	//----- nvinfo : EIATTR_PARAM_CBANK
	.align		4
        /*0094*/ 	.byte	0x04, 0x0a
        /*0096*/ 	.short	(.L_29 - .L_28)
	.align		4
.L_28:
        /*0098*/ 	.word	index@(.nv.constant0.triton_mm)
        /*009c*/ 	.short	0x0210
        /*009e*/ 	.short	0x0020


	//----- nvinfo : EIATTR_SW_WAR
	.align		4
.L_29:
        /*00a0*/ 	.byte	0x04, 0x36
        /*00a2*/ 	.short	(.L_31 - .L_30)
.L_30:
        /*00a4*/ 	.word	0x00000008
.L_31:


//--------------------- .nv.callgraph             --------------------------
	.section	.nv.callgraph,"",@"SHT_CUDA_CALLGRAPH"
	.align	4
	.sectionentsize	8
	.align		4
        /*0000*/ 	.word	0x00000000
	.align		4
        /*0004*/ 	.word	0xffffffff
	.align		4
        /*0008*/ 	.word	0x00000000
	.align		4
        /*000c*/ 	.word	0xfffffffe
	.align		4
        /*0010*/ 	.word	0x00000000
	.align		4
        /*0014*/ 	.word	0xfffffffd
	.align		4
        /*0018*/ 	.word	0x00000000
	.align		4
        /*001c*/ 	.word	0xfffffffc


//--------------------- .text.triton_mm           --------------------------
	.section	.text.triton_mm,"ax",@progbits
	.sectionflags	@"SHF_BARRIERS=1"
	.align	128
        .global         triton_mm
        .type           triton_mm,@function
        .size           triton_mm,(.L_x_2 - triton_mm)
        .other          triton_mm,@"STO_CUDA_ENTRY STV_DEFAULT"
triton_mm:
.text.triton_mm:
[----:B------:R-:W1:Y:S02]  /*0000*/  LDC R1, c[0x0][0x28] ;  /* 0x00000a00ff017b82 */ /* 0x000e640000000800 */
[----:B------:R-:W2:Y:S02]  /*0010*/  LDC.64 R2, c[0x0][0x228] ;  /* 0x00008a00ff027b82 */ /* 0x000ea40000000a00 */
[----:B--2---:R-:W-:-:S04]  /*0020*/  IMAD.IADD R0, R3, 0x1, R2 ;  /* 0x0000000103007824 */ /* 0x004fc800078e0202 */
[----:B------:R-:W-:-:S05]  /*0030*/  IMAD R2, R0, 0xc00, RZ ;  /* 0x00000c0000027824 */ /* 0x000fca00078e02ff */
[----:B------:R-:W-:-:S13]  /*0040*/  ISETP.NE.AND P0, PT, R2, RZ, PT ;  /* 0x000000ff0200720c */ /* 0x000fda0003f05270 */
[----:B------:R-:W-:Y:S05]  /*0050*/  @!P0 EXIT ;  /* 0x000000000000894d */ /* 0x000fea0003800000 */
[----:B------:R-:W2:Y:S01]  /*0060*/  S2R R10, SR_CTAID.X ;  /* 0x00000000000a7919 */ /* 0x000ea20000002500 */
[----:B------:R-:W-:Y:S01]  /*0070*/  VIADD R2, R0, 0x7f ;  /* 0x0000007f00027836 */ /* 0x000fe20000000000 */
[----:B------:R-:W-:Y:S01]  /*0080*/  IABS R18, R0 ;  /* 0x0000000000127213 */ /* 0x000fe20000000000 */
[----:B------:R-:W3:Y:S01]  /*0090*/  S2UR UR18, SR_CgaCtaId ;  /* 0x00000000001279c3 */ /* 0x000ee20000008800 */
[----:B------:R-:W4:Y:S01]  /*00a0*/  S2R R14, SR_TID.X ;  /* 0x00000000000e7919 */ /* 0x000f220000002100 */
[----:B------:R-:W-:Y:S01]  /*00b0*/  UMOV UR4, 0x400 ;  /* 0x0000040000047882 */ /* 0x000fe20000000000 */
[----:B------:R-:W-:Y:S01]  /*00c0*/  SHF.R.S32.HI R3, RZ, 0x1f, R2 ;  /* 0x0000001fff037819 */ /* 0x000fe20000011402 */
[----:B------:R-:W-:Y:S01]  /*00d0*/  ULDC.64 UR22, c[0x0][0x208] ;  /* 0x0000820000167ab9 */ /* 0x000fe20000000a00 */
[----:B------:R-:W-:Y:S01]  /*00e0*/  IMAD.MOV.U32 R91, RZ, RZ, -0x20 ;  /* 0xffffffe0ff5b7424 */ /* 0x000fe200078e00ff */
[----:B------:R-:W-:Y:S02]  /*00f0*/  CS2R R56, SRZ ;  /* 0x0000000000387805 */ /* 0x000fe4000001ff00 */
[----:B------:R-:W-:Y:S01]  /*0100*/  LEA.HI R3, R3, R2, RZ, 0x7 ;  /* 0x0000000203037211 */ /* 0x000fe200078f38ff */
[----:B------:R-:W5:Y:S01]  /*0110*/  LDC.64 R26, c[0x0][0x210] ;  /* 0x00008400ff1a7b82 */ /* 0x000f620000000a00 */
[----:B------:R-:W-:-:S02]  /*0120*/  CS2R R58, SRZ ;  /* 0x00000000003a7805 */ /* 0x000fc4000001ff00 */
[----:B------:R-:W-:Y:S02]  /*0130*/  CS2R R60, SRZ ;  /* 0x00000000003c7805 */ /* 0x000fe4000001ff00 */
[----:B------:R-:W-:Y:S02]  /*0140*/  CS2R R62, SRZ ;  /* 0x00000000003e7805 */ /* 0x000fe4000001ff00 */
[----:B------:R-:W-:Y:S02]  /*0150*/  CS2R R64, SRZ ;  /* 0x0000000000407805 */ /* 0x000fe4000001ff00 */
[----:B------:R-:W-:Y:S02]  /*0160*/  CS2R R66, SRZ ;  /* 0x0000000000427805 */ /* 0x000fe4000001ff00 */
[----:B------:R-:W-:Y:S02]  /*0170*/  CS2R R68, SRZ ;  /* 0x0000000000447805 */ /* 0x000fe4000001ff00 */
[----:B------:R-:W-:Y:S01]  /*0180*/  CS2R R70, SRZ ;  /* 0x0000000000467805 */ /* 0x000fe2000001ff00 */
        /* <DEDUP_REMOVED lines=8> */
[----:B---3--:R-:W-:Y:S01]  /*0210*/  UPRMT UR18, UR18, 0x654, UR4 ;  /* 0x0000065412127896 */ /* 0x008fe20008000004 */
[----:B------:R-:W-:-:S02]  /*0220*/  CS2R R86, SRZ ;  /* 0x0000000000567805 */ /* 0x000fc4000001ff00 */
[----:B------:R-:W-:Y:S02]  /*0230*/  CS2R R38, SRZ ;  /* 0x0000000000267805 */ /* 0x000fe4000001ff00 */
[----:B------:R-:W-:Y:S02]  /*0240*/  CS2R R40, SRZ ;  /* 0x0000000000287805 */ /* 0x000fe4000001ff00 */
[----:B------:R-:W-:Y:S01]  /*0250*/  CS2R R42, SRZ ;  /* 0x00000000002a7805 */ /* 0x000fe2000001ff00 */
[C---:B--2---:R-:W-:Y:S01]  /*0260*/  IMAD.HI R4, R10.reuse, 0x2aaaaaab, RZ ;  /* 0x2aaaaaab0a047827 */ /* 0x044fe200078e02ff */
[----:B------:R-:W-:Y:S02]  /*0270*/  ISETP.GE.AND P1, PT, R10, RZ, PT ;  /* 0x000000ff0a00720c */ /* 0x000fe40003f26270 */
[----:B------:R-:W-:Y:S02]  /*0280*/  CS2R R44, SRZ ;  /* 0x00000000002c7805 */ /* 0x000fe4000001ff00 */
[----:B------:R-:W-:-:S02]  /*0290*/  CS2R R46, SRZ ;  /* 0x00000000002e7805 */ /* 0x000fc4000001ff00 */
[----:B----4-:R-:W-:Y:S02]  /*02a0*/  SHF.R.U32.HI R90, RZ, 0x5, R14 ;  /* 0x00000005ff5a7819 */ /* 0x010fe4000001160e */
[----:B------:R-:W-:Y:S02]  /*02b0*/  CS2R R48, SRZ ;  /* 0x0000000000307805 */ /* 0x000fe4000001ff00 */
[----:B------:R-:W-:Y:S02]  /*02c0*/  SHF.R.U32.HI R5, RZ, 0x1f, R4 ;  /* 0x0000001fff057819 */ /* 0x000fe40000011604 */
[----:B------:R-:W-:Y:S02]  /*02d0*/  CS2R R50, SRZ ;  /* 0x0000000000327805 */ /* 0x000fe4000001ff00 */
[----:B------:R-:W-:Y:S02]  /*02e0*/  CS2R R52, SRZ ;  /* 0x0000000000347805 */ /* 0x000fe4000001ff00 */
[----:B------:R-:W-:-:S02]  /*02f0*/  LOP3.LUT R90, R90, 0x7fffffc, RZ, 0xc0, !PT ;  /* 0x07fffffc5a5a7812 */ /* 0x000fc400078ec0ff */
[----:B------:R-:W-:Y:S02]  /*0300*/  CS2R R54, SRZ ;  /* 0x0000000000367805 */ /* 0x000fe4000001ff00 */
[----:B------:R-:W-:Y:S01]  /*0310*/  LEA.HI.SX32 R5, R4, R5, 0x1a ;  /* 0x0000000504057211 */ /* 0x000fe200078fd2ff */
[----:B------:R-:W-:Y:S01]  /*0320*/  UMOV UR19, 0x1 ;  /* 0x0000000100137882 */ /* 0x000fe20000000000 */
[----:B------:R-:W-:Y:S01]  /*0330*/  UMOV UR6, 0xffffffff ;  /* 0xffffffff00067882 */ /* 0x000fe20000000000 */
[----:B------:R-:W-:Y:S01]  /*0340*/  UMOV UR4, URZ ;  /* 0x0000003f00047c82 */ /* 0x000fe20008000000 */
[----:B------:R-:W-:Y:S01]  /*0350*/  UIADD3 UR21, UR18, 0x6000, URZ ;  /* 0x0000600012157890 */ /* 0x000fe2000fffe03f */
[C---:B------:R-:W-:Y:S01]  /*0360*/  IMAD.SHL.U32 R4, R5.reuse, 0x8, RZ ;  /* 0x0000000805047824 */ /* 0x040fe200078e00ff */
[----:B------:R-:W-:Y:S01]  /*0370*/  UMOV UR5, URZ ;  /* 0x0000003f00057c82 */ /* 0x000fe20008000000 */
[----:B------:R-:W-:-:S03]  /*0380*/  IMAD R5, R5, -0x180, R10 ;  /* 0xfffffe8005057824 */ /* 0x000fc600078e020a */
[----:B------:R-:W-:Y:S02]  /*0390*/  LEA.HI.SX32 R3, R3, -R4, 0x19 ;  /* 0x8000000403037211 */ /* 0x000fe400078fcaff */
[----:B------:R-:W-:Y:S02]  /*03a0*/  IABS R12, R5 ;  /* 0x00000005000c7213 */ /* 0x000fe40000000000 */
[----:B------:R-:W-:-:S04]  /*03b0*/  VIMNMX R6, R3, 0x8, PT ;  /* 0x0000000803067848 */ /* 0x000fc80003fe0100 */
[----:B------:R-:W-:-:S04]  /*03c0*/  IABS R11, R6 ;  /* 0x00000006000b7213 */ /* 0x000fc80000000000 */
[----:B------:R-:W2:Y:S08]  /*03d0*/  I2F.RP R7, R11 ;  /* 0x0000000b00077306 */ /* 0x000eb00000209400 */
[----:B--2---:R-:W2:Y:S02]  /*03e0*/  MUFU.RCP R7, R7 ;  /* 0x0000000700077308 */ /* 0x004ea40000001000 */
[----:B--2---:R-:W-:Y:S01]  /*03f0*/  VIADD R2, R7, 0xffffffe ;  /* 0x0ffffffe07027836 */ /* 0x004fe20000000000 */
[----:B------:R-:W-:-:S02]  /*0400*/  IABS R7, R10 ;  /* 0x0000000a00077213 */ /* 0x000fc40000000000 */
[----:B------:R-:W-:-:S03]  /*0410*/  IABS R10, R0 ;  /* 0x00000000000a7213 */ /* 0x000fc60000000000 */
[----:B------:R2:W3:Y:S02]  /*0420*/  F2I.FTZ.U32.TRUNC.NTZ R3, R2 ;  /* 0x0000000200037305 */ /* 0x0004e4000021f000 */
[----:B------:R-:W-:Y:S01]  /*0430*/  IMAD.MOV R15, RZ, RZ, -R10 ;  /* 0x000000ffff0f7224 */ /* 0x000fe200078e0a0a */
[----:B------:R-:W-:Y:S01]  /*0440*/  SHF.R.U32.HI R10, RZ, 0x3, R14 ;  /* 0x00000003ff0a7819 */ /* 0x000fe2000001160e */
[----:B--2---:R-:W-:-:S03]  /*0450*/  IMAD.MOV.U32 R2, RZ, RZ, RZ ;  /* 0x000000ffff027224 */ /* 0x004fc600078e00ff */
[----:B------:R-:W-:Y:S01]  /*0460*/  SGXT.U32 R10, R10, 0x4 ;  /* 0x000000040a0a781a */ /* 0x000fe20000000000 */
[----:B---3--:R-:W-:-:S04]  /*0470*/  IMAD.MOV R8, RZ, RZ, -R3 ;  /* 0x000000ffff087224 */ /* 0x008fc800078e0a03 */
[----:B------:R-:W-:Y:S01]  /*0480*/  IMAD R9, R8, R11, RZ ;  /* 0x0000000b08097224 */ /* 0x000fe200078e02ff */
[----:B------:R-:W-:-:S03]  /*0490*/  IABS R8, R6 ;  /* 0x0000000600087213 */ /* 0x000fc60000000000 */
[----:B------:R-:W-:Y:S02]  /*04a0*/  IMAD.HI.U32 R3, R3, R9, R2 ;  /* 0x0000000903037227 */ /* 0x000fe400078e0002 */
[----:B------:R-:W2:Y:S02]  /*04b0*/  I2F.RP R9, R18 ;  /* 0x0000001200097306 */ /* 0x000ea40000209400 */
[----:B------:R-:W-:Y:S02]  /*04c0*/  IMAD.MOV R13, RZ, RZ, -R8 ;  /* 0x000000ffff0d7224 */ /* 0x000fe400078e0a08 */
[----:B------:R-:W-:-:S04]  /*04d0*/  IMAD.HI.U32 R2, R3, R7, RZ ;  /* 0x0000000703027227 */ /* 0x000fc800078e00ff */
[----:B------:R-:W-:Y:S02]  /*04e0*/  IMAD R2, R2, R13, R7 ;  /* 0x0000000d02027224 */ /* 0x000fe400078e0207 */
[----:B------:R-:W-:-:S03]  /*04f0*/  IMAD.HI.U32 R8, R3, R12, RZ ;  /* 0x0000000c03087227 */ /* 0x000fc600078e00ff */
[C---:B------:R-:W-:Y:S01]  /*0500*/  ISETP.GT.U32.AND P0, PT, R11.reuse, R2, PT ;  /* 0x000000020b00720c */ /* 0x040fe20003f04070 */
[----:B------:R-:W-:Y:S01]  /*0510*/  IMAD R7, R8, R13, R12 ;  /* 0x0000000d08077224 */ /* 0x000fe200078e020c */
[----:B--2---:R-:W2:Y:S04]  /*0520*/  MUFU.RCP R9, R9 ;  /* 0x0000000900097308 */ /* 0x004ea80000001000 */
[----:B------:R-:W-:-:S07]  /*0530*/  ISETP.GT.U32.AND P2, PT, R11, R7, PT ;  /* 0x000000070b00720c */ /* 0x000fce0003f44070 */
[----:B------:R-:W-:Y:S02]  /*0540*/  @!P0 IMAD.IADD R2, R2, 0x1, -R11 ;  /* 0x0000000102028824 */ /* 0x000fe400078e0a0b */
[----:B--2---:R-:W-:-:S03]  /*0550*/  VIADD R3, R9, 0xffffffe ;  /* 0x0ffffffe09037836 */ /* 0x004fc60000000000 */
[----:B------:R-:W-:Y:S01]  /*0560*/  ISETP.GT.U32.AND P0, PT, R11, R2, PT ;  /* 0x000000020b00720c */ /* 0x000fe20003f04070 */
[----:B------:R-:W-:Y:S01]  /*0570*/  @!P2 IMAD.IADD R7, R7, 0x1, -R11 ;  /* 0x000000010707a824 */ /* 0x000fe200078e0a0b */
[-C--:B------:R-:W-:Y:S01]  /*0580*/  LOP3.LUT R9, R5, R6.reuse, RZ, 0x3c, !PT ;  /* 0x0000000605097212 */ /* 0x080fe200078e3cff */
[----:B------:R-:W-:Y:S01]  /*0590*/  @!P2 VIADD R8, R8, 0x1 ;  /* 0x000000010808a836 */ /* 0x000fe20000000000 */
[----:B------:R-:W-:Y:S01]  /*05a0*/  LOP3.LUT R5, RZ, R6, RZ, 0x33, !PT ;  /* 0x00000006ff057212 */ /* 0x000fe200078e33ff */
[----:B------:R-:W2:Y:S01]  /*05b0*/  F2I.FTZ.U32.TRUNC.NTZ R3, R3 ;  /* 0x0000000300037305 */ /* 0x000ea2000021f000 */
[----:B------:R-:W-:-:S07]  /*05c0*/  ISETP.GE.AND P3, PT, R9, RZ, PT ;  /* 0x000000ff0900720c */ /* 0x000fce0003f66270 */
[----:B------:R-:W-:Y:S01]  /*05d0*/  @!P0 IMAD.IADD R2, R2, 0x1, -R11 ;  /* 0x0000000102028824 */ /* 0x000fe200078e0a0b */
[----:B------:R-:W-:Y:S02]  /*05e0*/  ISETP.NE.AND P0, PT, R6, RZ, PT ;  /* 0x000000ff0600720c */ /* 0x000fe40003f05270 */
[----:B------:R-:W-:Y:S01]  /*05f0*/  SHF.R.U32.HI R6, RZ, 0x2, R14 ;  /* 0x00000002ff067819 */ /* 0x000fe2000001160e */
[----:B------:R-:W-:Y:S01]  /*0600*/  @!P1 IMAD.MOV R2, RZ, RZ, -R2 ;  /* 0x000000ffff029224 */ /* 0x000fe200078e0a02 */
[----:B------:R-:W-:Y:S01]  /*0610*/  ISETP.GE.U32.AND P1, PT, R7, R11, PT ;  /* 0x0000000b0700720c */ /* 0x000fe20003f26070 */
[----:B--2---:R-:W-:Y:S01]  /*0620*/  IMAD.MOV R11, RZ, RZ, -R3 ;  /* 0x000000ffff0b7224 */ /* 0x004fe200078e0a03 */
[----:B------:R-:W-:Y:S02]  /*0630*/  SGXT.U32 R6, R6, 0x5 ;  /* 0x000000050606781a */ /* 0x000fe40000000000 */
[----:B------:R-:W-:Y:S01]  /*0640*/  SEL R7, R5, R2, !P0 ;  /* 0x0000000205077207 */ /* 0x000fe20004000000 */
[----:B------:R-:W-:-:S02]  /*0650*/  IMAD R9, R11, R18, RZ ;  /* 0x000000120b097224 */ /* 0x000fc400078e02ff */
[----:B------:R-:W-:Y:S02]  /*0660*/  IMAD.MOV.U32 R2, RZ, RZ, RZ ;  /* 0x000000ffff027224 */ /* 0x000fe400078e00ff */
[----:B------:R-:W-:Y:S02]  /*0670*/  IMAD.IADD R7, R4, 0x1, R7 ;  /* 0x0000000104077824 */ /* 0x000fe400078e0207 */
[----:B------:R-:W-:-:S04]  /*0680*/  IMAD.HI.U32 R2, R3, R9, R2 ;  /* 0x0000000903027227 */ /* 0x000fc800078e0002 */
[----:B------:R-:W-:Y:S02]  /*0690*/  IMAD.SHL.U32 R7, R7, 0x80, RZ ;  /* 0x0000008007077824 */ /* 0x000fe400078e00ff */
[----:B------:R-:W-:-:S03]  /*06a0*/  @P1 VIADD R8, R8, 0x1 ;  /* 0x0000000108081836 */ /* 0x000fc60000000000 */
[----:B------:R-:W-:Y:S01]  /*06b0*/  LOP3.LUT R21, R7, R6, RZ, 0xfc, !PT ;  /* 0x0000000607157212 */ /* 0x000fe200078efcff */
[----:B------:R-:W-:Y:S01]  /*06c0*/  @!P3 IMAD.MOV R8, RZ, RZ, -R8 ;  /* 0x000000ffff08b224 */ /* 0x000fe200078e0a08 */
[----:B------:R-:W-:Y:S02]  /*06d0*/  LOP3.LUT R22, R7, 0x20, R6, 0xfe, !PT ;  /* 0x0000002007167812 */ /* 0x000fe400078efe06 */
[----:B------:R-:W-:Y:S02]  /*06e0*/  IABS R11, R21 ;  /* 0x00000015000b7213 */ /* 0x000fe40000000000 */
[----:B------:R-:W-:Y:S02]  /*06f0*/  LOP3.LUT R23, R7, 0x40, R6, 0xfe, !PT ;  /* 0x0000004007177812 */ /* 0x000fe400078efe06 */
[----:B------:R-:W-:Y:S01]  /*0700*/  LOP3.LUT R24, R7, 0x60, R6, 0xfe, !PT ;  /* 0x0000006007187812 */ /* 0x000fe200078efe06 */
[----:B------:R-:W-:Y:S01]  /*0710*/  IMAD.HI.U32 R4, R2, R11, RZ ;  /* 0x0000000b02047227 */ /* 0x000fe200078e00ff */
[----:B------:R-:W-:-:S02]  /*0720*/  IABS R12, R22 ;  /* 0x00000016000c7213 */ /* 0x000fc40000000000 */
[----:B------:R-:W-:Y:S01]  /*0730*/  IABS R13, R23 ;  /* 0x00000017000d7213 */ /* 0x000fe20000000000 */
[----:B------:R-:W-:Y:S01]  /*0740*/  IMAD R11, R4, R15, R11 ;  /* 0x0000000f040b7224 */ /* 0x000fe200078e020b */
[----:B------:R-:W-:Y:S01]  /*0750*/  IABS R17, R24 ;  /* 0x0000001800117213 */ /* 0x000fe20000000000 */
[----:B------:R-:W-:Y:S01]  /*0760*/  IMAD.HI.U32 R9, R2, R12, RZ ;  /* 0x0000000c02097227 */ /* 0x000fe200078e00ff */
[----:B------:R-:W-:Y:S02]  /*0770*/  SEL R3, R5, R8, !P0 ;  /* 0x0000000805037207 */ /* 0x000fe40004000000 */
[----:B------:R-:W-:Y:S01]  /*0780*/  ISETP.GT.U32.AND P0, PT, R18, R11, PT ;  /* 0x0000000b1200720c */ /* 0x000fe20003f04070 */
[----:B------:R-:W-:Y:S01]  /*0790*/  IMAD.HI.U32 R4, R2, R13, RZ ;  /* 0x0000000d02047227 */ /* 0x000fe200078e00ff */
[----:B------:R-:W-:Y:S02]  /*07a0*/  LOP3.LUT R8, R6, 0x60, RZ, 0xfc, !PT ;  /* 0x0000006006087812 */ /* 0x000fe400078efcff */
[----:B------:R-:W-:Y:S01]  /*07b0*/  ISETP.GE.AND P4, PT, R22, RZ, PT ;  /* 0x000000ff1600720c */ /* 0x000fe20003f86270 */
[----:B------:R-:W-:Y:S01]  /*07c0*/  IMAD.HI.U32 R2, R2, R17, RZ ;  /* 0x0000001102027227 */ /* 0x000fe200078e00ff */
[----:B------:R-:W-:-:S02]  /*07d0*/  LOP3.LUT R5, R6, 0x40, RZ, 0xfc, !PT ;  /* 0x0000004006057812 */ /* 0x000fc400078efcff */
[----:B------:R-:W-:Y:S01]  /*07e0*/  ISETP.GE.AND P5, PT, R23, RZ, PT ;  /* 0x000000ff1700720c */ /* 0x000fe20003fa6270 */
[-C--:B------:R-:W-:Y:S01]  /*07f0*/  IMAD R12, R9, R15.reuse, R12 ;  /* 0x0000000f090c7224 */ /* 0x080fe200078e020c */
[----:B------:R-:W-:Y:S01]  /*0800*/  LOP3.LUT R7, R7, R10, RZ, 0xfc, !PT ;  /* 0x0000000a07077212 */ /* 0x000fe200078efcff */
[-C--:B------:R-:W-:Y:S01]  /*0810*/  IMAD R13, R4, R15.reuse, R13 ;  /* 0x0000000f040d7224 */ /* 0x080fe200078e020d */
[----:B------:R-:W-:Y:S01]  /*0820*/  LOP3.LUT R4, R6, 0x20, RZ, 0xfc, !PT ;  /* 0x0000002006047812 */ /* 0x000fe200078efcff */
[----:B------:R-:W-:Y:S01]  /*0830*/  IMAD R15, R2, R15, R17 ;  /* 0x0000000f020f7224 */ /* 0x000fe200078e0211 */
[C---:B------:R-:W-:Y:S01]  /*0840*/  ISETP.GT.U32.AND P1, PT, R18.reuse, R12, PT ;  /* 0x0000000c1200720c */ /* 0x040fe20003f24070 */
[----:B------:R-:W-:Y:S01]  /*0850*/  @!P0 IMAD.IADD R11, R11, 0x1, -R18 ;  /* 0x000000010b0b8824 */ /* 0x000fe200078e0a12 */
[----:B------:R-:W-:Y:S01]  /*0860*/  ISETP.GT.U32.AND P2, PT, R18, R13, PT ;  /* 0x0000000d1200720c */ /* 0x000fe20003f44070 */
[----:B------:R-:W-:Y:S01]  /*0870*/  IMAD.SHL.U32 R9, R14, 0x8, RZ ;  /* 0x000000080e097824 */ /* 0x000fe200078e00ff */
[C---:B------:R-:W-:Y:S01]  /*0880*/  ISETP.GT.U32.AND P3, PT, R18.reuse, R15, PT ;  /* 0x0000000f1200720c */ /* 0x040fe20003f64070 */
[----:B------:R-:W-:Y:S01]  /*0890*/  IMAD.SHL.U32 R3, R3, 0x40, RZ ;  /* 0x0000004003037824 */ /* 0x000fe200078e00ff */
[----:B------:R-:W-:-:S02]  /*08a0*/  ISETP.GT.U32.AND P6, PT, R18, R11, PT ;  /* 0x0000000b1200720c */ /* 0x000fc40003fc4070 */
[----:B------:R-:W-:Y:S02]  /*08b0*/  LOP3.LUT R17, R9, 0x18, R14, 0x48, !PT ;  /* 0x0000001809117812 */ /* 0x000fe400078e480e */
[----:B------:R-:W-:Y:S02]  /*08c0*/  LOP3.LUT R16, R3, R6, RZ, 0xfc, !PT ;  /* 0x0000000603107212 */ /* 0x000fe400078efcff */
[----:B------:R-:W-:Y:S01]  /*08d0*/  LOP3.LUT R20, R3, 0x20, R6, 0xfe, !PT ;  /* 0x0000002003147812 */ /* 0x000fe200078efe06 */
[--C-:B------:R-:W-:Y:S01]  /*08e0*/  @!P1 IMAD.IADD R12, R12, 0x1, -R18.reuse ;  /* 0x000000010c0c9824 */ /* 0x100fe200078e0a12 */
[----:B------:R-:W-:Y:S01]  /*08f0*/  LOP3.LUT R9, R9, 0x18, RZ, 0xc0, !PT ;  /* 0x0000001809097812 */ /* 0x000fe200078ec0ff */
[--C-:B------:R-:W-:Y:S02]  /*0900*/  @!P2 IMAD.IADD R13, R13, 0x1, -R18.reuse ;  /* 0x000000010d0da824 */ /* 0x100fe400078e0a12 */
[--C-:B------:R-:W-:Y:S01]  /*0910*/  @!P3 IMAD.IADD R15, R15, 0x1, -R18.reuse ;  /* 0x000000010f0fb824 */ /* 0x100fe200078e0a12 */
[----:B------:R-:W-:Y:S01]  /*0920*/  ISETP.GT.U32.AND P0, PT, R18, R12, PT ;  /* 0x0000000c1200720c */ /* 0x000fe20003f04070 */
[--C-:B------:R-:W-:Y:S01]  /*0930*/  IMAD R2, R6, 0x20, R17.reuse ;  /* 0x0000002006027824 */ /* 0x100fe200078e0211 */
[C---:B------:R-:W-:Y:S01]  /*0940*/  ISETP.GT.U32.AND P1, PT, R18.reuse, R13, PT ;  /* 0x0000000d1200720c */ /* 0x040fe20003f24070 */
[----:B------:R-:W-:Y:S01]  /*0950*/  @!P6 IMAD.IADD R11, R11, 0x1, -R18 ;  /* 0x000000010b0be824 */ /* 0x000fe200078e0a12 */
[----:B------:R-:W-:Y:S01]  /*0960*/  ISETP.GT.U32.AND P2, PT, R18, R15, PT ;  /* 0x0000000f1200720c */ /* 0x000fe20003f44070 */
[----:B------:R-:W-:Y:S01]  /*0970*/  IMAD R6, R8, 0x20, R17 ;  /* 0x0000002008067824 */ /* 0x000fe200078e0211 */
[----:B------:R-:W-:Y:S01]  /*0980*/  ISETP.GE.AND P3, PT, R21, RZ, PT ;  /* 0x000000ff1500720c */ /* 0x000fe20003f66270 */
[----:B------:R-:W-:Y:S01]  /*0990*/  IMAD.HI R8, R16, 0x2aaaaaab, RZ ;  /* 0x2aaaaaab10087827 */ /* 0x000fe200078e02ff */
[----:B------:R-:W-:-:S02]  /*09a0*/  ISETP.GE.AND P6, PT, R24, RZ, PT ;  /* 0x000000ff1800720c */ /* 0x000fc40003fc6270 */
[----:B------:R-:W-:Y:S01]  /*09b0*/  LEA R37, R6, UR18, 0x1 ;  /* 0x0000001206257c11 */ /* 0x000fe2000f8e08ff */
[----:B------:R-:W-:-:S04]  /*09c0*/  IMAD.HI R10, R20, 0x2aaaaaab, RZ ;  /* 0x2aaaaaab140a7827 */ /* 0x000fc800078e02ff */
[--C-:B------:R-:W-:Y:S01]  /*09d0*/  IMAD R4, R4, 0x20, R17.reuse ;  /* 0x0000002004047824 */ /* 0x100fe200078e0211 */
[----:B------:R-:W-:Y:S01]  /*09e0*/  SHF.R.U32.HI R19, RZ, 0x1f, R10 ;  /* 0x0000001fff137819 */ /* 0x000fe2000001160a */
[----:B------:R-:W-:Y:S01]  /*09f0*/  IMAD R5, R5, 0x20, R17 ;  /* 0x0000002005057824 */ /* 0x000fe200078e0211 */
[----:B------:R-:W-:Y:S01]  /*0a00*/  SHF.R.U32.HI R17, RZ, 0x1f, R8 ;  /* 0x0000001fff117819 */ /* 0x000fe20000011608 */
[--C-:B------:R-:W-:Y:S01]  /*0a10*/  @!P0 IMAD.IADD R12, R12, 0x1, -R18.reuse ;  /* 0x000000010c0c8824 */ /* 0x100fe200078e0a12 */
[----:B------:R-:W-:Y:S01]  /*0a20*/  LEA.HI R19, R10, R19, RZ, 0x17 ;  /* 0x000000130a137211 */ /* 0x000fe200078fb8ff */
[--C-:B------:R-:W-:Y:S01]  /*0a30*/  @!P1 IMAD.IADD R13, R13, 0x1, -R18.reuse ;  /* 0x000000010d0d9824 */ /* 0x100fe200078e0a12 */
[----:B------:R-:W-:Y:S01]  /*0a40*/  LEA.HI R17, R8, R17, RZ, 0x17 ;  /* 0x0000001108117211 */ /* 0x000fe200078fb8ff */
[----:B------:R-:W-:Y:S01]  /*0a50*/  @!P2 IMAD.IADD R15, R15, 0x1, -R18 ;  /* 0x000000010f0fa824 */ /* 0x000fe200078e0a12 */
[----:B------:R-:W-:Y:S01]  /*0a60*/  ISETP.NE.AND P0, PT, R0, RZ, PT ;  /* 0x000000ff0000720c */ /* 0x000fe20003f05270 */
[----:B------:R-:W-:Y:S01]  /*0a70*/  @!P3 IMAD.MOV R11, RZ, RZ, -R11 ;  /* 0x000000ffff0bb224 */ /* 0x000fe200078e0a0b */
[----:B------:R-:W-:Y:S01]  /*0a80*/  LOP3.LUT R8, RZ, R0, RZ, 0x33, !PT ;  /* 0x00000000ff087212 */ /* 0x000fe200078e33ff */
[----:B------:R-:W-:Y:S01]  /*0a90*/  @!P4 IMAD.MOV R12, RZ, RZ, -R12 ;  /* 0x000000ffff0cc224 */ /* 0x000fe200078e0a0c */
[----:B------:R-:W-:Y:S01]  /*0aa0*/  LEA R33, R4, UR18, 0x1 ;  /* 0x0000001204217c11 */ /* 0x000fe2000f8e08ff */
[----:B------:R-:W-:Y:S01]  /*0ab0*/  @!P5 IMAD.MOV R13, RZ, RZ, -R13 ;  /* 0x000000ffff0dd224 */ /* 0x000fe200078e0a0d */
[C---:B------:R-:W-:Y:S01]  /*0ac0*/  SEL R18, R8.reuse, R11, !P0 ;  /* 0x0000000b08127207 */ /* 0x040fe20004000000 */
[----:B------:R-:W-:Y:S01]  /*0ad0*/  @!P6 IMAD.MOV R15, RZ, RZ, -R15 ;  /* 0x000000ffff0fe224 */ /* 0x000fe200078e0a0f */
[C---:B------:R-:W-:Y:S01]  /*0ae0*/  SEL R12, R8.reuse, R12, !P0 ;  /* 0x0000000c080c7207 */ /* 0x040fe20004000000 */
[----:B------:R-:W-:Y:S01]  /*0af0*/  IMAD R10, R17, -0xc00, R16 ;  /* 0xfffff400110a7824 */ /* 0x000fe200078e0210 */
[----:B------:R-:W-:Y:S01]  /*0b00*/  LEA R35, R5, UR18, 0x1 ;  /* 0x0000001205237c11 */ /* 0x000fe2000f8e08ff */
[----:B------:R-:W-:Y:S01]  /*0b10*/  IMAD R16, R19, -0xc00, R20 ;  /* 0xfffff40013107824 */ /* 0x000fe200078e0214 */
[----:B------:R-:W-:Y:S01]  /*0b20*/  SEL R20, R8, R13, !P0 ;  /* 0x0000000d08147207 */ /* 0x000fe20004000000 */
[--C-:B------:R-:W-:Y:S01]  /*0b30*/  IMAD R17, R18, 0x3c00, R9.reuse ;  /* 0x00003c0012117824 */ /* 0x100fe200078e0209 */
[----:B------:R-:W-:Y:S01]  /*0b40*/  SEL R8, R8, R15, !P0 ;  /* 0x0000000f08087207 */ /* 0x000fe20004000000 */
[--C-:B------:R-:W-:Y:S01]  /*0b50*/  IMAD R19, R12, 0x3c00, R9.reuse ;  /* 0x00003c000c137824 */ /* 0x100fe200078e0209 */
[----:B------:R-:W-:Y:S01]  /*0b60*/  LEA R15, R2, UR18, 0x1 ;  /* 0x00000012020f7c11 */ /* 0x000fe2000f8e08ff */
[----:B------:R-:W-:-:S02]  /*0b70*/  IMAD R29, R10, 0x3c00, R9 ;  /* 0x00003c000a1d7824 */ /* 0x000fc400078e0209 */
[--C-:B------:R-:W-:Y:S02]  /*0b80*/  IMAD R11, R16, 0x3c00, R9.reuse ;  /* 0x00003c00100b7824 */ /* 0x100fe400078e0209 */
[--C-:B------:R-:W-:Y:S02]  /*0b90*/  IMAD R25, R20, 0x3c00, R9.reuse ;  /* 0x00003c0014197824 */ /* 0x100fe400078e0209 */
[----:B------:R-:W-:Y:S02]  /*0ba0*/  IMAD R9, R8, 0x3c00, R9 ;  /* 0x00003c0008097824 */ /* 0x000fe400078e0209 */
[----:B-1---5:R-:W-:-:S04]  /*0bb0*/  IMAD.WIDE R16, R17, 0x2, R26 ;  /* 0x0000000211107825 */ /* 0x022fc800078e021a */
[--C-:B------:R-:W-:Y:S01]  /*0bc0*/  IMAD.WIDE R18, R19, 0x2, R26.reuse ;  /* 0x0000000213127825 */ /* 0x100fe200078e021a */
[----:B------:R-:W-:Y:S01]  /*0bd0*/  @!PT LDS RZ, [RZ] ;  /* 0x00000000fffff984 */ /* 0x000fe20000000800 */
[----:B------:R-:W-:Y:S01]  /*0be0*/  @!PT LDS RZ, [RZ] ;  /* 0x00000000fffff984 */ /* 0x000fe20000000800 */
[----:B------:R-:W-:Y:S01]  /*0bf0*/  @!PT LDS RZ, [RZ] ;  /* 0x00000000fffff984 */ /* 0x000fe20000000800 */
[----:B------:R-:W-:Y:S01]  /*0c00*/  LDGSTS.E.BYPASS.128 [R15], desc[UR22][R16.64] ;  /* 0x00000000100f7fae */ /* 0x000fe2000b901c56 */
[----:B------:R-:W-:Y:S02]  /*0c10*/  IADD3 R8, P1, R16, 0x80, RZ ;  /* 0x0000008010087810 */ /* 0x000fe40007f3e0ff */
[--C-:B------:R-:W-:Y:S01]  /*0c20*/  IMAD.WIDE R24, R25, 0x2, R26.reuse ;  /* 0x0000000219187825 */ /* 0x100fe200078e021a */
[----:B------:R-:W-:Y:S03]  /*0c30*/  LDGSTS.E.BYPASS.128 [R33], desc[UR22][R18.64] ;  /* 0x0000000012217fae */ /* 0x000fe6000b901c56 */
[----:B------:R-:W-:Y:S01]  /*0c40*/  IMAD.WIDE R26, R9, 0x2, R26 ;  /* 0x00000002091a7825 */ /* 0x000fe200078e021a */
[----:B------:R-:W-:Y:S01]  /*0c50*/  LDGSTS.E.BYPASS.128 [R35], desc[UR22][R24.64] ;  /* 0x0000000018237fae */ /* 0x000fe2000b901c56 */
[----:B------:R-:W-:-:S02]  /*0c60*/  IADD3 R9, P0, R18, 0x80, RZ ;  /* 0x0000008012097810 */ /* 0x000fc40007f1e0ff */
[--C-:B------:R-:W-:Y:S01]  /*0c70*/  IMAD.WIDE R28, R29, 0x2, R30.reuse ;  /* 0x000000021d1c7825 */ /* 0x100fe200078e021e */
[----:B------:R-:W-:Y:S03]  /*0c80*/  LDGSTS.E.BYPASS.128 [R37], desc[UR22][R26.64] ;  /* 0x000000001a257fae */ /* 0x000fe6000b901c56 */
[----:B------:R-:W-:Y:S01]  /*0c90*/  IMAD.WIDE R30, R11, 0x2, R30 ;  /* 0x000000020b1e7825 */ /* 0x000fe200078e021e */
[----:B------:R-:W0:Y:S03]  /*0ca0*/  LDGDEPBAR ;  /* 0x00000000000079af */ /* 0x000e260000000000 */
[----:B------:R-:W-:Y:S01]  /*0cb0*/  IMAD.X R10, RZ, RZ, R17, P1 ;  /* 0x000000ffff0a7224 */ /* 0x000fe200008e0611 */
[----:B------:R-:W-:Y:S01]  /*0cc0*/  LDGSTS.E.BYPASS.128 [R15+0x6000], desc[UR22][R28.64] ;  /* 0x060000001c0f7fae */ /* 0x000fe2000b901c56 */
[----:B------:R-:W-:Y:S01]  /*0cd0*/  IMAD.X R12, RZ, RZ, R19, P0 ;  /* 0x000000ffff0c7224 */ /* 0x000fe200000e0613 */
[----:B------:R-:W-:-:S02]  /*0ce0*/  IADD3 R11, P1, R24, 0x80, RZ ;  /* 0x00000080180b7810 */ /* 0x000fc40007f3e0ff */
[----:B------:R-:W-:Y:S01]  /*0cf0*/  LDGSTS.E.BYPASS.128 [R33+0x6000], desc[UR22][R30.64] ;  /* 0x060000001e217fae */ /* 0x000fe2000b901c56 */
[----:B------:R-:W-:Y:S02]  /*0d00*/  IADD3 R13, P0, R26, 0x80, RZ ;  /* 0x000000801a0d7810 */ /* 0x000fe40007f1e0ff */
[----:B------:R-:W-:Y:S01]  /*0d10*/  IMAD.X R20, RZ, RZ, R25, P1 ;  /* 0x000000ffff147224 */ /* 0x000fe200008e0619 */
[----:B------:R-:W0:Y:S01]  /*0d20*/  LDGDEPBAR ;  /* 0x00000000000079af */ /* 0x000e220000000000 */
[----:B------:R-:W-:Y:S01]  /*0d30*/  BAR.SYNC.DEFER_BLOCKING 0x0 ;  /* 0x0000000000007b1d */ /* 0x000fe20000010000 */
[----:B------:R-:W-:Y:S01]  /*0d40*/  IMAD.X R22, RZ, RZ, R27, P0 ;  /* 0x000000ffff167224 */ /* 0x000fe200000e061b */
[----:B------:R-:W-:Y:S02]  /*0d50*/  IADD3 R21, P1, R28, 0x80, RZ ;  /* 0x000000801c157810 */ /* 0x000fe40007f3e0ff */
[----:B------:R-:W-:-:S03]  /*0d60*/  IADD3 R23, P0, R30, 0x80, RZ ;  /* 0x000000801e177810 */ /* 0x000fc60007f1e0ff */
[----:B------:R-:W-:Y:S02]  /*0d70*/  IMAD.X R88, RZ, RZ, R29, P1 ;  /* 0x000000ffff587224 */ /* 0x000fe400008e061d */
[----:B------:R-:W-:Y:S01]  /*0d80*/  IMAD.X R89, RZ, RZ, R31, P0 ;  /* 0x000000ffff597224 */ /* 0x000fe200000e061f */
[----:B------:R-:W-:Y:S01]  /*0d90*/  @!PT LDS RZ, [RZ] ;  /* 0x00000000fffff984 */ /* 0x000fe20000000800 */
[----:B------:R-:W-:Y:S01]  /*0da0*/  @!PT LDS RZ, [RZ] ;  /* 0x00000000fffff984 */ /* 0x000fe20000000800 */
[----:B------:R-:W-:Y:S01]  /*0db0*/  @!PT LDS RZ, [RZ] ;  /* 0x00000000fffff984 */ /* 0x000fe20000000800 */
[----:B------:R-:W-:Y:S04]  /*0dc0*/  LDGSTS.E.BYPASS.128 [R15+0x2000], desc[UR22][R16.64+0x40] ;  /* 0x02000040100f7fae */ /* 0x000fe8000b901c56 */
[----:B------:R-:W-:Y:S04]  /*0dd0*/  LDGSTS.E.BYPASS.128 [R33+0x2000], desc[UR22][R18.64+0x40] ;  /* 0x0200004012217fae */ /* 0x000fe8000b901c56 */
[----:B------:R1:W-:Y:S04]  /*0de0*/  LDGSTS.E.BYPASS.128 [R35+0x2000], desc[UR22][R24.64+0x40] ;  /* 0x0200004018237fae */ /* 0x0003e8000b901c56 */
[----:B------:R2:W-:Y:S04]  /*0df0*/  LDGSTS.E.BYPASS.128 [R37+0x2000], desc[UR22][R26.64+0x40] ;  /* 0x020000401a257fae */ /* 0x0005e8000b901c56 */
[----:B------:R-:W0:Y:S04]  /*0e00*/  LDGDEPBAR ;  /* 0x00000000000079af */ /* 0x000e280000000000 */
[----:B------:R3:W-:Y:S01]  /*0e10*/  LDGSTS.E.BYPASS.128 [R15+0x7000], desc[UR22][R28.64+0x40] ;  /* 0x070000401c0f7fae */ /* 0x0007e2000b901c56 */
[----:B-1----:R-:W-:-:S02]  /*0e20*/  CS2R R24, SRZ ;  /* 0x0000000000187805 */ /* 0x002fc4000001ff00 */
[----:B------:R-:W-:Y:S01]  /*0e30*/  CS2R R34, SRZ ;  /* 0x0000000000227805 */ /* 0x000fe2000001ff00 */
[----:B------:R1:W-:Y:S01]  /*0e40*/  LDGSTS.E.BYPASS.128 [R33+0x7000], desc[UR22][R30.64+0x40] ;  /* 0x070000401e217fae */ /* 0x0003e2000b901c56 */
[----:B--2---:R-:W-:Y:S02]  /*0e50*/  CS2R R26, SRZ ;  /* 0x00000000001a7805 */ /* 0x004fe4000001ff00 */
[----:B------:R-:W-:Y:S01]  /*0e60*/  CS2R R36, SRZ ;  /* 0x0000000000247805 */ /* 0x000fe2000001ff00 */
[----:B------:R-:W0:Y:S01]  /*0e70*/  LDGDEPBAR ;  /* 0x00000000000079af */ /* 0x000e220000000000 */
[----:B---3--:R-:W-:Y:S02]  /*0e80*/  CS2R R28, SRZ ;  /* 0x00000000001c7805 */ /* 0x008fe4000001ff00 */
[----:B-1----:R-:W-:Y:S02]  /*0e90*/  CS2R R30, SRZ ;  /* 0x00000000001e7805 */ /* 0x002fe4000001ff00 */
[----:B------:R-:W-:-:S07]  /*0ea0*/  CS2R R32, SRZ ;  /* 0x0000000000207805 */ /* 0x000fce000001ff00 */
.L_x_0:
[----:B------:R-:W1:Y:S01]  /*0eb0*/  SHFL.IDX PT, R14, R90, RZ, 0x1f ;  /* 0x00001fff5a0e7589 */ /* 0x000e6200000e0000 */
[----:B------:R-:W-:Y:S01]  /*0ec0*/  UIADD3 UR6, UR6, 0x1, URZ ;  /* 0x0000000106067890 */ /* 0x000fe2000fffe03f */
[----:B------:R-:W-:-:S04]  /*0ed0*/  DEPBAR.LE SB0, 0x2 ;  /* 0x000080800000791a */ /* 0x000fc80000000000 */
[----:B------:R-:W-:Y:S01]  /*0ee0*/  UISETP.GE.AND UP0, UPT, UR6, 0x3, UPT ;  /* 0x000000030600788c */ /* 0x000fe2000bf06270 */
[----:B------:R-:W-:Y:S01]  /*0ef0*/  BAR.SYNC.DEFER_BLOCKING 0x0 ;  /* 0x0000000000007b1d */ /* 0x000fe20000010000 */
[----:B------:R-:W-:Y:S01]  /*0f00*/  UIADD3 UR19, UR19, 0x1, URZ ;  /* 0x0000000113137890 */ /* 0x000fe2000fffe03f */
[----:B------:R-:W-:Y:S01]  /*0f10*/  VIADD R91, R91, 0x20 ;  /* 0x000000205b5b7836 */ /* 0x000fe20000000000 */
[----:B------:R-:W-:Y:S01]  /*0f20*/  USEL UR20, UR6, URZ, !UP0 ;  /* 0x0000003f06147287 */ /* 0x000fe2000c000000 */
[----:B------:R-:W-:Y:S02]  /*0f30*/  IADD3 R18, P1, R8, UR4, RZ ;  /* 0x0000000408127c10 */ /* 0x000fe4000ff3e0ff */
[----:B------:R-:W-:Y:S01]  /*0f40*/  UMOV UR11, 0x80000020 ;  /* 0x80000020000b7882 */ /* 0x000fe20000000000 */
[----:B------:R-:W-:Y:S01]  /*0f50*/  ULEA UR6, UR20, UR18, 0xd ;  /* 0x0000001214067291 */ /* 0x000fe2000f8e683f */
[----:B------:R-:W-:Y:S01]  /*0f60*/  ISETP.GE.U32.AND P0, PT, R91, 0x3bc0, PT ;  /* 0x00003bc05b00780c */ /* 0x000fe20003f06070 */
[----:B------:R-:W-:Y:S01]  /*0f70*/  UMOV UR12, 0x2000002 ;  /* 0x02000002000c7882 */ /* 0x000fe20000000000 */
[----:B------:R-:W-:Y:S01]  /*0f80*/  UMOV UR13, 0x80000020 ;  /* 0x80000020000d7882 */ /* 0x000fe20000000000 */
[----:B------:R-:W-:Y:S01]  /*0f90*/  USHF.R.U32.HI UR8, URZ, 0x4, UR6 ;  /* 0x000000043f087899 */ /* 0x000fe20008011606 */
[----:B------:R-:W-:Y:S01]  /*0fa0*/  IADD3.X R19, R10, UR5, RZ, P1, !PT ;  /* 0x000000050a137c10 */ /* 0x000fe20008ffe4ff */
[----:B------:R-:W-:Y:S01]  /*0fb0*/  ULEA UR6, UR20, UR21, 0xc ;  /* 0x0000001514067291 */ /* 0x000fe2000f8e603f */
[----:B------:R-:W-:Y:S01]  /*0fc0*/  IADD3 R92, P1, R9, UR4, RZ ;  /* 0x00000004095c7c10 */ /* 0x000fe2000ff3e0ff */
[----:B------:R-:W-:Y:S01]  /*0fd0*/  ULOP3.LUT UR8, UR8, 0x3fff, URZ, 0xc0, !UPT ;  /* 0x00003fff08087892 */ /* 0x000fe2000f8ec03f */
[----:B-1----:R-:W-:Y:S01]  /*0fe0*/  R2UR UR7, R14 ;  /* 0x000000000e0772ca */ /* 0x002fe200000e0000 */
[----:B------:R-:W-:Y:S01]  /*0ff0*/  USHF.R.U32.HI UR6, URZ, 0x4, UR6 ;  /* 0x000000043f067899 */ /* 0x000fe20008011606 */
[----:B------:R-:W-:Y:S01]  /*1000*/  IADD3.X R93, R12, UR5, RZ, P1, !PT ;  /* 0x000000050c5d7c10 */ /* 0x000fe20008ffe4ff */
[----:B------:R-:W-:Y:S01]  /*1010*/  UMOV UR14, 0x1000002 ;  /* 0x01000002000e7882 */ /* 0x000fe20000000000 */
[----:B------:R-:W-:Y:S01]  /*1020*/  UMOV UR15, 0x80000020 ;  /* 0x80000020000f7882 */ /* 0x000fe20000000000 */
[----:B------:R-:W-:Y:S01]  /*1030*/  ULOP3.LUT UR6, UR6, 0x3fff, URZ, 0xc0, !UPT ;  /* 0x00003fff06067892 */ /* 0x000fe2000f8ec03f */
[----:B------:R-:W-:Y:S01]  /*1040*/  IADD3 R14, P1, R11, UR4, RZ ;  /* 0x000000040b0e7c10 */ /* 0x000fe2000ff3e0ff */
[----:B------:R-:W-:-:S02]  /*1050*/  WARPGROUP.ARRIVE ;  /* 0x00000000000079c5 */ /* 0x000fc40000000000 */
[----:B------:R-:W-:-:S04]  /*1060*/  ULOP3.LUT UR10, UR6, 0x1000000, URZ, 0xfc, !UPT ;  /* 0x01000000060a7892 */ /* 0x000fc8000f8efc3f */
[----:B------:R-:W-:-:S04]  /*1070*/  USHF.L.U32 UR7, UR7, 0x6, URZ ;  /* 0x0000000607077899 */ /* 0x000fc8000800063f */
[----:B------:R-:W-:-:S04]  /*1080*/  ULOP3.LUT UR7, UR7, 0xc0, URZ, 0xc0, !UPT ;  /* 0x000000c007077892 */ /* 0x000fc8000f8ec03f */
[----:B------:R-:W-:-:S03]  /*1090*/  UIADD3 UR16, UP0, UR7, UR8, URZ ;  /* 0x0000000807107290 */ /* 0x000fc6000ff1e03f */
[----:B------:R-:W-:Y:S01]  /*10a0*/  UMOV UR7, URZ ;  /* 0x0000003f00077c82 */ /* 0x000fe20008000000 */
[----:B------:R-:W-:Y:S02]  /*10b0*/  UIADD3.X UR17, URZ, URZ, URZ, UP0, !UPT ;  /* 0x0000003f3f117290 */ /* 0x000fe400087fe43f */
[----:B------:R-:W-:Y:S02]  /*10c0*/  ULOP3.LUT UR8, UR16, 0x2000000, URZ, 0xfc, !UPT ;  /* 0x0200000010087892 */ /* 0x000fe4000f8efc3f */
[----:B------:R-:W-:Y:S02]  /*10d0*/  ULOP3.LUT UR9, UR17, 0x80000020, URZ, 0xfc, !UPT ;  /* 0x8000002011097892 */ /* 0x000fe4000f8efc3f */
[----:B------:R-:W-:Y:S02]  /*10e0*/  UIADD3.64 UR14, UR6, UR14, URZ ;  /* 0x0000000e060e7297 */ /* 0x000fe4000fffe03f */
[----:B------:R-:W-:Y:S02]  /*10f0*/  UIADD3.64 UR12, UR16, UR12, URZ ;  /* 0x0000000c100c7297 */ /* 0x000fe4000fffe03f */
[----:B------:R-:W-:-:S03]  /*1100*/  UISETP.GE.AND UP0, UPT, UR19, 0x3, UPT ;  /* 0x000000031300788c */ /* 0x000fc6000bf06270 */
[----:B------:R-:W-:Y:S01]  /*1110*/  HGMMA.64x64x16.F32.BF16 R56, gdesc[UR8], R56 ;  /* 0x00e00000083879f0 */ /* 0x000fe20008701838 */
[----:B------:R-:W-:Y:S01]  /*1120*/  UMOV UR8, 0x2000100 ;  /* 0x0200010000087882 */ /* 0x000fe20000000000 */
[----:B------:R-:W-:Y:S01]  /*1130*/  UMOV UR9, 0x80000020 ;  /* 0x8000002000097882 */ /* 0x000fe20000000000 */
[----:B------:R-:W-:Y:S02]  /*1140*/  USEL UR19, UR19, URZ, !UP0 ;  /* 0x0000003f13137287 */ /* 0x000fe4000c000000 */
[----:B------:R-:W-:Y:S02]  /*1150*/  UIADD3.64 UR8, UR16, UR8, URZ ;  /* 0x0000000810087297 */ /* 0x000fe4000fffe03f */
[----:B------:R-:W-:-:S06]  /*1160*/  ULEA UR6, UR19, UR18, 0xd ;  /* 0x0000001213067291 */ /* 0x000fcc000f8e683f */
[----:B------:R-:W-:Y:S02]  /*1170*/  LEA R15, R2, UR6, 0x1 ;  /* 0x00000006020f7c11 */ /* 0x000fe4000f8e08ff */
[----:B------:R-:W-:Y:S01]  /*1180*/  LEA R17, R4, UR6, 0x1 ;  /* 0x0000000604117c11 */ /* 0x000fe2000f8e08ff */
[----:B------:R-:W-:Y:S04]  /*1190*/  HGMMA.64x64x16.F32.BF16 R56, gdesc[UR12], R56 ;  /* 0x00e000000c3879f0 */ /* 0x000fe80008701838 */
[----:B------:R-:W-:Y:S01]  /*11a0*/  HGMMA.64x64x16.F32.BF16 R24, gdesc[UR8], R24 ;  /* 0x00e00000081879f0 */ /* 0x000fe20008701818 */
[----:B------:R-:W-:Y:S01]  /*11b0*/  UMOV UR12, 0x2000102 ;  /* 0x02000102000c7882 */ /* 0x000fe20000000000 */
[----:B------:R-:W-:Y:S02]  /*11c0*/  UMOV UR13, 0x80000020 ;  /* 0x80000020000d7882 */ /* 0x000fe40000000000 */
[----:B------:R-:W-:-:S09]  /*11d0*/  UIADD3.64 UR12, UR16, UR12, URZ ;  /* 0x0000000c100c7297 */ /* 0x000fd2000fffe03f */
[----:B------:R-:W-:Y:S03]  /*11e0*/  HGMMA.64x64x16.F32.BF16 R24, gdesc[UR12], R24, gsb0 ;  /* 0x00e000000c1879f0 */ /* 0x000fe60008001818 */
[----:B------:R-:W-:Y:S02]  /*11f0*/  WARPGROUP.DEPBAR.LE gsb0, 0x1 ;  /* 0x00008000000079c5 */ /* 0x000fe40000010100 */
[----:B------:R-:W-:Y:S06]  /*1200*/  BAR.SYNC.DEFER_BLOCKING 0x0 ;  /* 0x0000000000007b1d */ /* 0x000fec0000010000 */
[----:B------:R-:W-:Y:S01]  /*1210*/  @!PT LDS RZ, [RZ] ;  /* 0x00000000fffff984 */ /* 0x000fe20000000800 */
[----:B------:R-:W-:Y:S01]  /*1220*/  @!PT LDS RZ, [RZ] ;  /* 0x00000000fffff984 */ /* 0x000fe20000000800 */
[----:B------:R-:W-:Y:S01]  /*1230*/  @!PT LDS RZ, [RZ] ;  /* 0x00000000fffff984 */ /* 0x000fe20000000800 */
[----:B------:R1:W-:Y:S04]  /*1240*/  LDGSTS.E.BYPASS.128 [R15], desc[UR22][R18.64], !P0 ;  /* 0x00000000120f7fae */ /* 0x0003e8000c101c56 */
[----:B------:R2:W-:Y:S01]  /*1250*/  LDGSTS.E.BYPASS.128 [R17], desc[UR22][R92.64], !P0 ;  /* 0x000000005c117fae */ /* 0x0005e2000c101c56 */
[----:B-1----:R-:W-:-:S02]  /*1260*/  IADD3.X R15, R20, UR5, RZ, P1, !PT ;  /* 0x00000005140f7c10 */ /* 0x002fc40008ffe4ff */
[----:B------:R-:W-:Y:S02]  /*1270*/  IADD3 R16, P1, R13, UR4, RZ ;  /* 0x000000040d107c10 */ /* 0x000fe4000ff3e0ff */
[----:B--2---:R-:W-:Y:S02]  /*1280*/  LEA R93, R5, UR6, 0x1 ;  /* 0x00000006055d7c11 */ /* 0x004fe4000f8e08ff */
[----:B------:R-:W-:Y:S02]  /*1290*/  IADD3.X R17, R22, UR5, RZ, P1, !PT ;  /* 0x0000000516117c10 */ /* 0x000fe40008ffe4ff */
[----:B------:R-:W-:Y:S01]  /*12a0*/  IADD3 R18, P1, R21, UR4, RZ ;  /* 0x0000000415127c10 */ /* 0x000fe2000ff3e0ff */
[----:B------:R1:W-:Y:S01]  /*12b0*/  LDGSTS.E.BYPASS.128 [R93], desc[UR22][R14.64], !P0 ;  /* 0x000000000e5d7fae */ /* 0x0003e2000c101c56 */
[----:B------:R-:W-:Y:S01]  /*12c0*/  LEA R92, R6, UR6, 0x1 ;  /* 0x00000006065c7c11 */ /* 0x000fe2000f8e08ff */
[----:B------:R-:W-:Y:S01]  /*12d0*/  ULEA UR6, UR19, UR21, 0xc ;  /* 0x0000001513067291 */ /* 0x000fe2000f8e603f */
[----:B------:R-:W-:-:S03]  /*12e0*/  IADD3.X R19, R88, UR5, RZ, P1, !PT ;  /* 0x0000000558137c10 */ /* 0x000fc60008ffe4ff */
[----:B------:R2:W-:Y:S04]  /*12f0*/  LDGSTS.E.BYPASS.128 [R92], desc[UR22][R16.64], !P0 ;  /* 0x00000000105c7fae */ /* 0x0005e8000c101c56 */
[----:B------:R-:W0:Y:S01]  /*1300*/  LDGDEPBAR ;  /* 0x00000000000079af */ /* 0x000e220000000000 */
[----:B-1----:R-:W-:Y:S01]  /*1310*/  IADD3 R14, P1, R23, UR4, RZ ;  /* 0x00000004170e7c10 */ /* 0x002fe2000ff3e0ff */
[----:B------:R-:W-:Y:S01]  /*1320*/  UIADD3 UR4, UP0, UR4, 0x40, URZ ;  /* 0x0000004004047890 */ /* 0x000fe2000ff1e03f */
[----:B------:R-:W-:Y:S02]  /*1330*/  LEA R93, R4, UR6, 0x1 ;  /* 0x00000006045d7c11 */ /* 0x000fe4000f8e08ff */
[----:B------:R-:W-:Y:S01]  /*1340*/  IADD3.X R15, R89, UR5, RZ, P1, !PT ;  /* 0x00000005590f7c10 */ /* 0x000fe20008ffe4ff */
[----:B------:R-:W-:Y:S01]  /*1350*/  UIADD3.X UR5, URZ, UR5, URZ, UP0, !UPT ;  /* 0x000000053f057290 */ /* 0x000fe200087fe43f */
[----:B--2---:R-:W-:Y:S01]  /*1360*/  LEA R17, R2, UR6, 0x1 ;  /* 0x0000000602117c11 */ /* 0x004fe2000f8e08ff */
[----:B------:R-:W-:-:S04]  /*1370*/  UMOV UR6, UR20 ;  /* 0x0000001400067c82 */ /* 0x000fc80008000000 */
[----:B------:R1:W-:Y:S04]  /*1380*/  LDGSTS.E.BYPASS.128 [R17], desc[UR22][R18.64], !P0 ;  /* 0x0000000012117fae */ /* 0x0003e8000c101c56 */
[----:B------:R1:W-:Y:S01]  /*1390*/  LDGSTS.E.BYPASS.128 [R93], desc[UR22][R14.64], !P0 ;  /* 0x000000000e5d7fae */ /* 0x0003e2000c101c56 */
[----:B------:R-:W-:-:S03]  /*13a0*/  ISETP.GE.U32.AND P0, PT, R91, 0x3be0, PT ;  /* 0x00003be05b00780c */ /* 0x000fc60003f06070 */
[----:B------:R-:W0:Y:S10]  /*13b0*/  LDGDEPBAR ;  /* 0x00000000000079af */ /* 0x000e340000000000 */
[----:B-1----:R-:W-:Y:S05]  /*13c0*/  @!P0 BRA `(.L_x_0) ;  /* 0xfffffff800b88947 */ /* 0x002fea000383ffff */
[----:B------:R-:W1:Y:S01]  /*13d0*/  S2R R2, SR_TID.X ;  /* 0x0000000000027919 */ /* 0x000e620000002100 */
[----:B------:R-:W-:Y:S02]  /*13e0*/  WARPGROUP.DEPBAR.LE gsb0, 0x0 ;  /* 0x00008000000079c5 */ /* 0x000fe40000010000 */
[----:B------:R-:W-:-:S04]  /*13f0*/  DEPBAR.LE SB0, 0x0 ;  /* 0x000080000000791a */ /* 0x000fc80000000000 */
[----:B------:R-:W-:Y:S02]  /*1400*/  F2FP.BF16.F32.PACK_AB R42, R43, R42 ;  /* 0x0000002a2b2a723e */ /* 0x000fe400000010ff */
[----:B------:R-:W-:Y:S02]  /*1410*/  F2FP.BF16.F32.PACK_AB R56, R57, R56 ;  /* 0x000000383938723e */ /* 0x000fe400000010ff */
[----:B------:R-:W-:Y:S02]  /*1420*/  F2FP.BF16.F32.PACK_AB R58, R59, R58 ;  /* 0x0000003a3b3a723e */ /* 0x000fe400000010ff */
[----:B------:R-:W-:Y:S02]  /*1430*/  F2FP.BF16.F32.PACK_AB R60, R61, R60 ;  /* 0x0000003c3d3c723e */ /* 0x000fe400000010ff */
[----:B------:R-:W-:Y:S02]  /*1440*/  F2FP.BF16.F32.PACK_AB R62, R63, R62 ;  /* 0x0000003e3f3e723e */ /* 0x000fe400000010ff */
[----:B------:R-:W-:-:S02]  /*1450*/  F2FP.BF16.F32.PACK_AB R64, R65, R64 ;  /* 0x000000404140723e */ /* 0x000fc400000010ff */
[----:B------:R-:W-:Y:S02]  /*1460*/  F2FP.BF16.F32.PACK_AB R66, R67, R66 ;  /* 0x000000424342723e */ /* 0x000fe400000010ff */
[----:B------:R-:W-:Y:S02]  /*1470*/  F2FP.BF16.F32.PACK_AB R68, R69, R68 ;  /* 0x000000444544723e */ /* 0x000fe400000010ff */
[----:B------:R-:W-:Y:S02]  /*1480*/  F2FP.BF16.F32.PACK_AB R70, R71, R70 ;  /* 0x000000464746723e */ /* 0x000fe400000010ff */
[----:B------:R-:W-:Y:S02]  /*1490*/  F2FP.BF16.F32.PACK_AB R72, R73, R72 ;  /* 0x000000484948723e */ /* 0x000fe400000010ff */
[----:B------:R-:W-:Y:S02]  /*14a0*/  F2FP.BF16.F32.PACK_AB R74, R75, R74 ;  /* 0x0000004a4b4a723e */ /* 0x000fe400000010ff */
[----:B------:R-:W-:-:S02]  /*14b0*/  F2FP.BF16.F32.PACK_AB R76, R77, R76 ;  /* 0x0000004c4d4c723e */ /* 0x000fc400000010ff */
[----:B------:R-:W-:Y:S01]  /*14c0*/  F2FP.BF16.F32.PACK_AB R78, R79, R78 ;  /* 0x0000004e4f4e723e */ /* 0x000fe200000010ff */
[----:B-1----:R-:W-:Y:S01]  /*14d0*/  IMAD.SHL.U32 R88, R2, 0x8, RZ ;  /* 0x0000000802587824 */ /* 0x002fe200078e00ff */
[--C-:B------:R-:W-:Y:S02]  /*14e0*/  SHF.R.U32.HI R5, RZ, 0x5, R2.reuse ;  /* 0x00000005ff057819 */ /* 0x100fe40000011602 */
[----:B------:R-:W-:Y:S02]  /*14f0*/  SHF.R.U32.HI R8, RZ, 0x2, R2 ;  /* 0x00000002ff087819 */ /* 0x000fe40000011602 */
[----:B------:R-:W-:Y:S02]  /*1500*/  LOP3.LUT R5, R5, 0x3, RZ, 0xc0, !PT ;  /* 0x0000000305057812 */ /* 0x000fe400078ec0ff */
[----:B------:R-:W-:Y:S02]  /*1510*/  SGXT.U32 R8, R8, 0x3 ;  /* 0x000000030808781a */ /* 0x000fe40000000000 */
[----:B------:R-:W-:Y:S01]  /*1520*/  F2FP.BF16.F32.PACK_AB R80, R81, R80 ;  /* 0x000000505150723e */ /* 0x000fe200000010ff */
[----:B------:R-:W-:Y:S01]  /*1530*/  IMAD.SHL.U32 R9, R5, 0x10, RZ ;  /* 0x0000001005097824 */ /* 0x000fe200078e00ff */
[----:B------:R-:W-:Y:S01]  /*1540*/  F2FP.BF16.F32.PACK_AB R82, R83, R82 ;  /* 0x000000525352723e */ /* 0x000fe200000010ff */
[----:B------:R-:W-:Y:S01]  /*1550*/  IMAD.SHL.U32 R5, R5, 0x4, RZ ;  /* 0x0000000405057824 */ /* 0x000fe200078e00ff */
[----:B------:R-:W-:-:S02]  /*1560*/  F2FP.BF16.F32.PACK_AB R84, R85, R84 ;  /* 0x000000545554723e */ /* 0x000fc400000010ff */
[----:B------:R-:W-:Y:S01]  /*1570*/  LOP3.LUT R9, R9, R8, RZ, 0xfc, !PT ;  /* 0x0000000809097212 */ /* 0x000fe200078efcff */
[----:B------:R-:W-:Y:S01]  /*1580*/  IMAD.SHL.U32 R8, R2, 0x2, RZ ;  /* 0x0000000202087824 */ /* 0x000fe200078e00ff */
[----:B------:R-:W-:Y:S02]  /*1590*/  F2FP.BF16.F32.PACK_AB R86, R87, R86 ;  /* 0x000000565756723e */ /* 0x000fe400000010ff */
[----:B------:R-:W-:Y:S02]  /*15a0*/  SHF.R.U32.HI R10, RZ, 0x3, R2 ;  /* 0x00000003ff0a7819 */ /* 0x000fe40000011602 */
[----:B------:R-:W-:Y:S02]  /*15b0*/  LOP3.LUT R8, R8, 0x6, RZ, 0xc0, !PT ;  /* 0x0000000608087812 */ /* 0x000fe400078ec0ff */
[----:B------:R-:W-:Y:S02]  /*15c0*/  SGXT.U32 R2, R10, 0x2 ;  /* 0x000000020a02781a */ /* 0x000fe40000000000 */
[----:B------:R-:W-:Y:S01]  /*15d0*/  F2FP.BF16.F32.PACK_AB R20, R41, R40 ;  /* 0x000000282914723e */ /* 0x000fe200000010ff */
[----:B------:R-:W-:Y:S01]  /*15e0*/  IMAD R8, R9, 0x48, R8 ;  /* 0x0000004809087824 */ /* 0x000fe200078e0208 */
[----:B------:R-:W-:-:S02]  /*15f0*/  LOP3.LUT R5, R5, R2, RZ, 0xfc, !PT ;  /* 0x0000000205057212 */ /* 0x000fc400078efcff */
[----:B------:R-:W-:Y:S02]  /*1600*/  LOP3.LUT R2, R88, 0x38, RZ, 0xc0, !PT ;  /* 0x0000003858027812 */ /* 0x000fe400078ec0ff */
[----:B------:R-:W-:Y:S01]  /*1610*/  LEA R43, R8, UR18, 0x1 ;  /* 0x00000012082b7c11 */ /* 0x000fe2000f8e08ff */
[----:B------:R-:W-:Y:S01]  /*1620*/  BAR.SYNC.DEFER_BLOCKING 0x0 ;  /* 0x0000000000007b1d */ /* 0x000fe20000010000 */
[----:B------:R-:W-:Y:S01]  /*1630*/  F2FP.BF16.F32.PACK_AB R4, R29, R28 ;  /* 0x0000001c1d04723e */ /* 0x000fe200000010ff */
[----:B------:R-:W-:Y:S01]  /*1640*/  IMAD R2, R5, 0x48, R2 ;  /* 0x0000004805027824 */ /* 0x000fe200078e0202 */
[----:B------:R-:W-:Y:S02]  /*1650*/  F2FP.BF16.F32.PACK_AB R6, R31, R30 ;  /* 0x0000001e1f06723e */ /* 0x000fe400000010ff */
[----:B------:R-:W-:Y:S02]  /*1660*/  F2FP.BF16.F32.PACK_AB R16, R33, R32 ;  /* 0x000000202110723e */ /* 0x000fe400000010ff */
[----:B------:R-:W-:-:S02]  /*1670*/  LEA R40, R2, UR18, 0x1 ;  /* 0x0000001202287c11 */ /* 0x000fc4000f8e08ff */
[----:B------:R-:W-:Y:S02]  /*1680*/  F2FP.BF16.F32.PACK_AB R18, R35, R34 ;  /* 0x000000222312723e */ /* 0x000fe400000010ff */
[----:B------:R-:W-:Y:S02]  /*1690*/  F2FP.BF16.F32.PACK_AB R24, R25, R24 ;  /* 0x000000181918723e */ /* 0x000fe400000010ff */
[----:B------:R-:W-:Y:S02]  /*16a0*/  F2FP.BF16.F32.PACK_AB R26, R27, R26 ;  /* 0x0000001a1b1a723e */ /* 0x000fe400000010ff */
[----:B------:R-:W-:Y:S02]  /*16b0*/  F2FP.BF16.F32.PACK_AB R36, R37, R36 ;  /* 0x000000242524723e */ /* 0x000fe400000010ff */
[----:B------:R-:W-:Y:S02]  /*16c0*/  F2FP.BF16.F32.PACK_AB R38, R39, R38 ;  /* 0x000000262726723e */ /* 0x000fe400000010ff */
[----:B------:R-:W-:-:S02]  /*16d0*/  F2FP.BF16.F32.PACK_AB R44, R45, R44 ;  /* 0x0000002c2d2c723e */ /* 0x000fc400000010ff */
[----:B------:R-:W-:Y:S02]  /*16e0*/  F2FP.BF16.F32.PACK_AB R46, R47, R46 ;  /* 0x0000002e2f2e723e */ /* 0x000fe400000010ff */
[----:B------:R-:W-:Y:S01]  /*16f0*/  F2FP.BF16.F32.PACK_AB R48, R49, R48 ;  /* 0x000000303130723e */ /* 0x000fe200000010ff */
[----:B------:R-:W-:Y:S01]  /*1700*/  STS [R43], R56 ;  /* 0x000000382b007388 */ /* 0x000fe20000000800 */
[----:B------:R-:W-:Y:S02]  /*1710*/  F2FP.BF16.F32.PACK_AB R50, R51, R50 ;  /* 0x000000323332723e */ /* 0x000fe400000010ff */
[----:B------:R-:W-:Y:S01]  /*1720*/  F2FP.BF16.F32.PACK_AB R52, R53, R52 ;  /* 0x000000343534723e */ /* 0x000fe200000010ff */
[----:B------:R-:W-:Y:S01]  /*1730*/  STS [R43+0x480], R58 ;  /* 0x0004803a2b007388 */ /* 0x000fe20000000800 */
[----:B------:R-:W-:Y:S02]  /*1740*/  F2FP.BF16.F32.PACK_AB R54, R55, R54 ;  /* 0x000000363736723e */ /* 0x000fe400000010ff */
[----:B------:R-:W-:Y:S01]  /*1750*/  LOP3.LUT R2, R3, 0x38, R88, 0xf8, !PT ;  /* 0x0000003803027812 */ /* 0x000fe200078ef858 */
[----:B------:R-:W-:Y:S01]  /*1760*/  STS [R43+0x10], R60 ;  /* 0x0000103c2b007388 */ /* 0x000fe20000000800 */
[----:B------:R-:W-:-:S02]  /*1770*/  LOP3.LUT R3, R7, 0x10, RZ, 0xfc, !PT ;  /* 0x0000001007037812 */ /* 0x000fc400078efcff */
[----:B------:R-:W-:Y:S01]  /*1780*/  ISETP.GE.AND P0, PT, R2, 0xc00, PT ;  /* 0x00000c000200780c */ /* 0x000fe20003f06270 */
[----:B------:R-:W-:Y:S01]  /*1790*/  STS [R43+0x490], R62 ;  /* 0x0004903e2b007388 */ /* 0x000fe20000000800 */
[C---:B------:R-:W-:Y:S02]  /*17a0*/  LOP3.LUT R37, R7.reuse, 0x20, RZ, 0xfc, !PT ;  /* 0x0000002007257812 */ /* 0x040fe400078efcff */
[CC--:B------:R-:W-:Y:S01]  /*17b0*/  ISETP.LT.AND P1, PT, R7.reuse, R0.reuse, !P0 ;  /* 0x000000000700720c */ /* 0x0c0fe20004721270 */
[----:B------:R-:W-:Y:S01]  /*17c0*/  STS [R43+0x20], R64 ;  /* 0x000020402b007388 */ /* 0x000fe20000000800 */
[C---:B------:R-:W-:Y:S02]  /*17d0*/  LOP3.LUT R39, R7.reuse, 0x30, RZ, 0xfc, !PT ;  /* 0x0000003007277812 */ /* 0x040fe400078efcff */
[----:B------:R-:W-:Y:S01]  /*17e0*/  LOP3.LUT R41, R7, 0x40, RZ, 0xfc, !PT ;  /* 0x0000004007297812 */ /* 0x000fe200078efcff */
[----:B------:R-:W-:Y:S01]  /*17f0*/  STS [R43+0x4a0], R66 ;  /* 0x0004a0422b007388 */ /* 0x000fe20000000800 */
[----:B------:R-:W-:-:S02]  /*1800*/  ISETP.LT.AND P6, PT, R3, R0, !P0 ;  /* 0x000000000300720c */ /* 0x000fc400047c1270 */
[-C--:B------:R-:W-:Y:S01]  /*1810*/  ISETP.LT.AND P5, PT, R37, R0.reuse, !P0 ;  /* 0x000000002500720c */ /* 0x080fe200047a1270 */
[----:B------:R-:W-:Y:S01]  /*1820*/  STS [R43+0x30], R68 ;  /* 0x000030442b007388 */ /* 0x000fe20000000800 */
[-C--:B------:R-:W-:Y:S02]  /*1830*/  ISETP.LT.AND P4, PT, R39, R0.reuse, !P0 ;  /* 0x000000002700720c */ /* 0x080fe40004781270 */
[----:B------:R-:W-:Y:S01]  /*1840*/  LOP3.LUT R37, R7, 0x50, RZ, 0xfc, !PT ;  /* 0x0000005007257812 */ /* 0x000fe200078efcff */
[----:B------:R-:W-:Y:S01]  /*1850*/  STS [R43+0x4b0], R70 ;  /* 0x0004b0462b007388 */ /* 0x000fe20000000800 */
[----:B------:R-:W-:Y:S02]  /*1860*/  ISETP.LT.AND P3, PT, R41, R0, !P0 ;  /* 0x000000002900720c */ /* 0x000fe40004761270 */
[C---:B------:R-:W-:Y:S01]  /*1870*/  LOP3.LUT R39, R7.reuse, 0x60, RZ, 0xfc, !PT ;  /* 0x0000006007277812 */ /* 0x040fe200078efcff */
[----:B------:R-:W-:Y:S01]  /*1880*/  STS [R43+0x40], R72 ;  /* 0x000040482b007388 */ /* 0x000fe20000000800 */
[----:B------:R-:W-:-:S02]  /*1890*/  LOP3.LUT R41, R7, 0x70, RZ, 0xfc, !PT ;  /* 0x0000007007297812 */ /* 0x000fc400078efcff */
[----:B------:R-:W-:Y:S01]  /*18a0*/  ISETP.LT.AND P2, PT, R37, R0, !P0 ;  /* 0x000000002500720c */ /* 0x000fe20004741270 */
[----:B------:R-:W-:Y:S04]  /*18b0*/  STS [R43+0x4c0], R74 ;  /* 0x0004c04a2b007388 */ /* 0x000fe80000000800 */
[----:B------:R-:W-:Y:S04]  /*18c0*/  STS [R43+0x50], R76 ;  /* 0x0000504c2b007388 */ /* 0x000fe80000000800 */
[----:B------:R-:W-:Y:S04]  /*18d0*/  STS [R43+0x4d0], R78 ;  /* 0x0004d04e2b007388 */ /* 0x000fe80000000800 */
[----:B------:R-:W-:Y:S04]  /*18e0*/  STS [R43+0x60], R80 ;  /* 0x000060502b007388 */ /* 0x000fe80000000800 */
[----:B------:R-:W-:Y:S04]  /*18f0*/  STS [R43+0x4e0], R82 ;  /* 0x0004e0522b007388 */ /* 0x000fe80000000800 */
[----:B------:R-:W-:Y:S04]  /*1900*/  STS [R43+0x70], R84 ;  /* 0x000070542b007388 */ /* 0x000fe80000000800 */
[----:B------:R-:W-:Y:S01]  /*1910*/  STS [R43+0x4f0], R86 ;  /* 0x0004f0562b007388 */ /* 0x000fe20000000800 */
[----:B------:R-:W-:Y:S06]  /*1920*/  BAR.SYNC.DEFER_BLOCKING 0x0 ;  /* 0x0000000000007b1d */ /* 0x000fec0000010000 */
[----:B------:R-:W1:Y:S04]  /*1930*/  LDS.128 R32, [R40] ;  /* 0x0000000028207984 */ /* 0x000e680000000c00 */
[----:B------:R-:W2:Y:S04]  /*1940*/  LDS.128 R28, [R40+0x900] ;  /* 0x00090000281c7984 */ /* 0x000ea80000000c00 */
[----:B------:R-:W3:Y:S04]  /*1950*/  LDS.128 R12, [R40+0x1200] ;  /* 0x00120000280c7984 */ /* 0x000ee80000000c00 */
[----:B------:R-:W4:Y:S01]  /*1960*/  LDS.128 R8, [R40+0x1b00] ;  /* 0x001b000028087984 */ /* 0x000f220000000c00 */
[----:B------:R-:W-:Y:S06]  /*1970*/  BAR.SYNC.DEFER_BLOCKING 0x0 ;  /* 0x0000000000007b1d */ /* 0x000fec0000010000 */
[----:B------:R-:W-:Y:S04]  /*1980*/  STS [R43], R24 ;  /* 0x000000182b007388 */ /* 0x000fe80000000800 */
[----:B------:R-:W-:Y:S04]  /*1990*/  STS [R43+0x480], R26 ;  /* 0x0004801a2b007388 */ /* 0x000fe80000000800 */
[----:B------:R5:W-:Y:S04]  /*19a0*/  STS [R43+0x10], R4 ;  /* 0x000010042b007388 */ /* 0x000be80000000800 */
[----:B------:R-:W-:Y:S04]  /*19b0*/  STS [R43+0x490], R6 ;  /* 0x000490062b007388 */ /* 0x000fe80000000800 */
[----:B------:R-:W-:Y:S01]  /*19c0*/  STS [R43+0x20], R16 ;  /* 0x000020102b007388 */ /* 0x000fe20000000800 */
[----:B-----5:R-:W5:Y:S03]  /*19d0*/  LDC.64 R4, c[0x0][0x220] ;  /* 0x00008800ff047b82 */ /* 0x020f660000000a00 */
[----:B------:R-:W-:Y:S04]  /*19e0*/  STS [R43+0x4a0], R18 ;  /* 0x0004a0122b007388 */ /* 0x000fe80000000800 */
        /* <DEDUP_REMOVED lines=9> */
[----:B------:R1:W-:Y:S01]  /*1a80*/  STS [R43+0x4f0], R54 ;  /* 0x0004f0362b007388 */ /* 0x0003e20000000800 */
[----:B------:R-:W-:Y:S01]  /*1a90*/  BAR.SYNC.DEFER_BLOCKING 0x0 ;  /* 0x0000000000007b1d */ /* 0x000fe20000010000 */
[----:B-1----:R-:W-:-:S04]  /*1aa0*/  IMAD R43, R7, 0xc00, R2 ;  /* 0x00000c00072b7824 */ /* 0x002fc800078e0202 */
[----:B-----5:R-:W-:-:S04]  /*1ab0*/  IMAD.WIDE R2, R43, 0x2, R4 ;  /* 0x000000022b027825 */ /* 0x020fc800078e0204 */
[C---:B------:R-:W-:Y:S02]  /*1ac0*/  VIADD R45, R43.reuse, 0xc000 ;  /* 0x0000c0002b2d7836 */ /* 0x040fe40000000000 */
[----:B------:R-:W-:Y:S02]  /*1ad0*/  VIADD R37, R43, 0x18000 ;  /* 0x000180002b257836 */ /* 0x000fe40000000000 */
[----:B------:R-:W-:-:S04]  /*1ae0*/  IMAD.WIDE R6, R45, 0x2, R4 ;  /* 0x000000022d067825 */ /* 0x000fc800078e0204 */
[C---:B------:R-:W-:Y:S01]  /*1af0*/  VIADD R45, R43.reuse, 0x3c000 ;  /* 0x0003c0002b2d7836 */ /* 0x040fe20000000000 */
[----:B------:R-:W1:Y:S01]  /*1b00*/  LDS.128 R24, [R40] ;  /* 0x0000000028187984 */ /* 0x000e620000000c00 */
[----:B------:R-:W-:Y:S02]  /*1b10*/  VIADD R47, R43, 0x48000 ;  /* 0x000480002b2f7836 */ /* 0x000fe40000000000 */
[--C-:B------:R-:W-:Y:S01]  /*1b20*/  IMAD.WIDE R36, R37, 0x2, R4.reuse ;  /* 0x0000000225247825 */ /* 0x100fe200078e0204 */
[----:B------:R-:W5:Y:S04]  /*1b30*/  LDS.128 R20, [R40+0x900] ;  /* 0x0009000028147984 */ /* 0x000f680000000c00 */
[----:B------:R-:W5:Y:S04]  /*1b40*/  LDS.128 R16, [R40+0x1200] ;  /* 0x0012000028107984 */ /* 0x000f680000000c00 */
[----:B------:R4:W-:Y:S01]  /*1b50*/  @P1 STG.E.128 desc[UR22][R2.64], R32 ;  /* 0x0000002002001986 */ /* 0x0009e2000c101d16 */
[-C--:B------:R-:W-:Y:S01]  /*1b60*/  ISETP.LT.AND P1, PT, R39, R0.reuse, !P0 ;  /* 0x000000002700720c */ /* 0x080fe20004721270 */
[----:B------:R-:W-:Y:S01]  /*1b70*/  VIADD R39, R43, 0x24000 ;  /* 0x000240002b277836 */ /* 0x000fe20000000000 */
[----:B------:R-:W-:Y:S01]  /*1b80*/  ISETP.LT.AND P0, PT, R41, R0, !P0 ;  /* 0x000000002900720c */ /* 0x000fe20004701270 */
[----:B------:R-:W-:Y:S01]  /*1b90*/  VIADD R41, R43, 0x30000 ;  /* 0x000300002b297836 */ /* 0x000fe20000000000 */
[----:B--2---:R2:W-:Y:S01]  /*1ba0*/  @P6 STG.E.128 desc[UR22][R6.64], R28 ;  /* 0x0000001c06006986 */ /* 0x0045e2000c101d16 */
[----:B------:R-:W-:-:S03]  /*1bb0*/  IMAD.WIDE R38, R39, 0x2, R4 ;  /* 0x0000000227267825 */ /* 0x000fc600078e0204 */
[----:B---3--:R2:W-:Y:S04]  /*1bc0*/  @P5 STG.E.128 desc[UR22][R36.64], R12 ;  /* 0x0000000c24005986 */ /* 0x0085e8000c101d16 */
[----:B----4-:R2:W-:Y:S01]  /*1bd0*/  @P4 STG.E.128 desc[UR22][R38.64], R8 ;  /* 0x0000000826004986 */ /* 0x0105e2000c101d16 */
[----:B------:R-:W-:-:S04]  /*1be0*/  IMAD.WIDE R2, R41, 0x2, R4 ;  /* 0x0000000229027825 */ /* 0x000fc800078e0204 */
[----:B------:R-:W-:-:S04]  /*1bf0*/  IMAD.WIDE R32, R45, 0x2, R4 ;  /* 0x000000022d207825 */ /* 0x000fc800078e0204 */
[----:B------:R-:W-:Y:S01]  /*1c00*/  IMAD.WIDE R34, R47, 0x2, R4 ;  /* 0x000000022f227825 */ /* 0x000fe200078e0204 */
[----:B-1----:R2:W-:Y:S04]  /*1c10*/  @P3 STG.E.128 desc[UR22][R2.64], R24 ;  /* 0x0000001802003986 */ /* 0x0025e8000c101d16 */
[----:B-----5:R2:W-:Y:S04]  /*1c20*/  @P2 STG.E.128 desc[UR22][R32.64], R20 ;  /* 0x0000001420002986 */ /* 0x0205e8000c101d16 */
[----:B------:R2:W-:Y:S01]  /*1c30*/  @P1 STG.E.128 desc[UR22][R34.64], R16 ;  /* 0x0000001022001986 */ /* 0x0005e2000c101d16 */
[----:B------:R-:W-:Y:S05]  /*1c40*/  @!P0 EXIT ;  /* 0x000000000000894d */ /* 0x000fea0003800000 */
[----:B--2---:R-:W1:Y:S01]  /*1c50*/  LDS.128 R8, [R40+0x1b00] ;  /* 0x001b000028087984 */ /* 0x004e620000000c00 */
[----:B------:R-:W-:-:S04]  /*1c60*/  VIADD R43, R43, 0x54000 ;  /* 0x000540002b2b7836 */ /* 0x000fc80000000000 */
[----:B------:R-:W-:-:S05]  /*1c70*/  IMAD.WIDE R4, R43, 0x2, R4 ;  /* 0x000000022b047825 */ /* 0x000fca00078e0204 */
[----:B-1----:R-:W-:Y:S01]  /*1c80*/  STG.E.128 desc[UR22][R4.64], R8 ;  /* 0x0000000804007986 */ /* 0x002fe2000c101d16 */
[----:B------:R-:W-:Y:S05]  /*1c90*/  EXIT ;  /* 0x000000000000794d */ /* 0x000fea0003800000 */
.L_x_1:
[----:B------:R-:W-:-:S00]  /*1ca0*/  BRA `(.L_x_1) ;  /* 0xfffffffc00fc7947 */ /* 0x000fc0000383ffff */
[----:B------:R-:W-:-:S00]  /*1cb0*/  NOP ;  /* 0x0000000000007918 */ /* 0x000fc00000000000 */
        /* <DEDUP_REMOVED lines=12> */
.L_x_2:


//--------------------- .nv.shared.triton_mm      --------------------------
	.section	.nv.shared.triton_mm,"aw",@nobits
	.sectionflags	@""
	.align	16
	.zero		1024


//--------------------- .nv.constant0.triton_mm   --------------------------
	.section	.nv.constant0.triton_mm,"a",@progbits
	.sectionflags	@""
	.align	4
.nv.constant0.triton_mm:
	.zero		560
